//
// Generated by NVIDIA NVVM Compiler
//
// Compiler Build ID: CL-36424714
// Cuda compilation tools, release 13.0, V13.0.88
// Based on NVVM 20.0.0
//

.version 9.0
.target sm_100
.address_size 64

	// .globl	_Z7interp2PdS_S_S_ii

.visible .entry _Z7interp2PdS_S_S_ii(
	.param .u64 .ptr .align 1 _Z7interp2PdS_S_S_ii_param_0,
	.param .u64 .ptr .align 1 _Z7interp2PdS_S_S_ii_param_1,
	.param .u64 .ptr .align 1 _Z7interp2PdS_S_S_ii_param_2,
	.param .u64 .ptr .align 1 _Z7interp2PdS_S_S_ii_param_3,
	.param .u32 _Z7interp2PdS_S_S_ii_param_4,
	.param .u32 _Z7interp2PdS_S_S_ii_param_5
)
{
	.reg .pred 	%p<4>;
	.reg .b32 	%r<24>;
	.reg .b64 	%rd<22>;
	.reg .b64 	%fd<35>;

	ld.param.u64 	%rd2, [_Z7interp2PdS_S_S_ii_param_1];
	ld.param.u64 	%rd3, [_Z7interp2PdS_S_S_ii_param_2];
	ld.param.u64 	%rd4, [_Z7interp2PdS_S_S_ii_param_3];
	ld.param.u32 	%r3, [_Z7interp2PdS_S_S_ii_param_4];
	ld.param.u32 	%r5, [_Z7interp2PdS_S_S_ii_param_5];
	mov.u32 	%r6, %ctaid.x;
	mov.u32 	%r7, %ntid.x;
	mov.u32 	%r8, %tid.x;
	mad.lo.s32 	%r1, %r6, %r7, %r8;
	mov.u32 	%r9, %ctaid.y;
	mov.u32 	%r10, %ntid.y;
	mov.u32 	%r11, %tid.y;
	mad.lo.s32 	%r12, %r9, %r10, %r11;
	setp.ge.s32 	%p1, %r1, %r3;
	setp.ge.s32 	%p2, %r12, %r5;
	or.pred  	%p3, %p1, %p2;
	@%p3 bra 	$L__BB0_2;
	ld.param.u64 	%rd21, [_Z7interp2PdS_S_S_ii_param_0];
	cvta.to.global.u64 	%rd5, %rd2;
	cvta.to.global.u64 	%rd6, %rd3;
	cvta.to.global.u64 	%rd7, %rd4;
	cvta.to.global.u64 	%rd8, %rd21;
	mad.lo.s32 	%r13, %r5, %r1, %r12;
	mul.wide.s32 	%rd9, %r13, 8;
	add.s64 	%rd10, %rd5, %rd9;
	ld.global.f64 	%fd1, [%rd10];
	add.s64 	%rd11, %rd6, %rd9;
	ld.global.f64 	%fd2, [%rd11];
	cvt.rn.f64.u32 	%fd3, %r5;
	min.f64 	%fd4, %fd1, %fd3;
	max.f64 	%fd5, %fd4, 0d3FF0000000000000;
	cvt.rn.f64.s32 	%fd6, %r3;
	min.f64 	%fd7, %fd2, %fd6;
	max.f64 	%fd8, %fd7, 0d3FF0000000000000;
	add.f64 	%fd9, %fd5, 0d3FF0000000000000;
	cvt.rmi.f64.f64 	%fd10, %fd9;
	sub.f64 	%fd11, %fd10, %fd5;
	add.f64 	%fd12, %fd5, 0dBFF0000000000000;
	cvt.rmi.f64.f64 	%fd13, %fd12;
	cvt.rzi.s32.f64 	%r14, %fd13;
	mul.lo.s32 	%r15, %r14, %r5;
	add.f64 	%fd14, %fd8, 0dBFF0000000000000;
	cvt.rmi.f64.f64 	%fd15, %fd14;
	cvt.rzi.s32.f64 	%r16, %fd15;
	add.s32 	%r17, %r15, %r16;
	mul.wide.s32 	%rd12, %r17, 8;
	add.s64 	%rd13, %rd7, %rd12;
	ld.global.f64 	%fd16, [%rd13];
	mul.f64 	%fd17, %fd16, %fd11;
	cvt.rmi.f64.f64 	%fd18, %fd5;
	sub.f64 	%fd19, %fd5, %fd18;
	cvt.rpi.f64.f64 	%fd20, %fd12;
	cvt.rzi.s32.f64 	%r18, %fd20;
	mul.lo.s32 	%r19, %r18, %r5;
	add.s32 	%r20, %r19, %r16;
	mul.wide.s32 	%rd14, %r20, 8;
	add.s64 	%rd15, %rd7, %rd14;
	ld.global.f64 	%fd21, [%rd15];
	fma.rn.f64 	%fd22, %fd21, %fd19, %fd17;
	cvt.rpi.f64.f64 	%fd23, %fd14;
	cvt.rzi.s32.f64 	%r21, %fd23;
	add.s32 	%r22, %r15, %r21;
	mul.wide.s32 	%rd16, %r22, 8;
	add.s64 	%rd17, %rd7, %rd16;
	ld.global.f64 	%fd24, [%rd17];
	add.s32 	%r23, %r19, %r21;
	mul.wide.s32 	%rd18, %r23, 8;
	add.s64 	%rd19, %rd7, %rd18;
	ld.global.f64 	%fd25, [%rd19];
	mul.f64 	%fd26, %fd19, %fd25;
	fma.rn.f64 	%fd27, %fd24, %fd11, %fd26;
	add.f64 	%fd28, %fd8, 0d3FF0000000000000;
	cvt.rmi.f64.f64 	%fd29, %fd28;
	sub.f64 	%fd30, %fd29, %fd8;
	cvt.rmi.f64.f64 	%fd31, %fd8;
	sub.f64 	%fd32, %fd8, %fd31;
	mul.f64 	%fd33, %fd32, %fd27;
	fma.rn.f64 	%fd34, %fd30, %fd22, %fd33;
	add.s64 	%rd20, %rd8, %rd9;
	st.global.f64 	[%rd20], %fd34;
$L__BB0_2:
	ret;

}
	// .globl	_Z4extfPdS_S_S_ii
.visible .entry _Z4extfPdS_S_S_ii(
	.param .u64 .ptr .align 1 _Z4extfPdS_S_S_ii_param_0,
	.param .u64 .ptr .align 1 _Z4extfPdS_S_S_ii_param_1,
	.param .u64 .ptr .align 1 _Z4extfPdS_S_S_ii_param_2,
	.param .u64 .ptr .align 1 _Z4extfPdS_S_S_ii_param_3,
	.param .u32 _Z4extfPdS_S_S_ii_param_4,
	.param .u32 _Z4extfPdS_S_S_ii_param_5
)
{
	.reg .b32 	%r<11>;
	.reg .b64 	%rd<14>;
	.reg .b64 	%fd<7>;

	ld.param.u64 	%rd1, [_Z4extfPdS_S_S_ii_param_0];
	ld.param.u64 	%rd2, [_Z4extfPdS_S_S_ii_param_1];
	ld.param.u64 	%rd3, [_Z4extfPdS_S_S_ii_param_2];
	ld.param.u64 	%rd4, [_Z4extfPdS_S_S_ii_param_3];
	ld.param.u32 	%r1, [_Z4extfPdS_S_S_ii_param_5];
	cvta.to.global.u64 	%rd5, %rd1;
	cvta.to.global.u64 	%rd6, %rd4;
	cvta.to.global.u64 	%rd7, %rd3;
	cvta.to.global.u64 	%rd8, %rd2;
	mov.u32 	%r2, %ctaid.x;
	mov.u32 	%r3, %ntid.x;
	mov.u32 	%r4, %tid.x;
	mad.lo.s32 	%r5, %r2, %r3, %r4;
	mov.u32 	%r6, %ctaid.y;
	mov.u32 	%r7, %ntid.y;
	mov.u32 	%r8, %tid.y;
	mad.lo.s32 	%r9, %r6, %r7, %r8;
	mad.lo.s32 	%r10, %r1, %r9, %r5;
	mul.wide.s32 	%rd9, %r10, 8;
	add.s64 	%rd10, %rd8, %rd9;
	ld.global.f64 	%fd1, [%rd10];
	add.s64 	%rd11, %rd7, %rd9;
	ld.global.f64 	%fd2, [%rd11];
	sub.f64 	%fd3, %fd1, %fd2;
	add.f64 	%fd4, %fd3, %fd3;
	add.s64 	%rd12, %rd6, %rd9;
	ld.global.f64 	%fd5, [%rd12];
	mul.f64 	%fd6, %fd5, %fd4;
	add.s64 	%rd13, %rd5, %rd9;
	st.global.f64 	[%rd13], %fd6;
	ret;

}
	// .globl	_Z4intfPdS_ii
.visible .entry _Z4intfPdS_ii(
	.param .u64 .ptr .align 1 _Z4intfPdS_ii_param_0,
	.param .u64 .ptr .align 1 _Z4intfPdS_ii_param_1,
	.param .u32 _Z4intfPdS_ii_param_2,
	.param .u32 _Z4intfPdS_ii_param_3
)
{
	.reg .pred 	%p<8>;
	.reg .b32 	%r<21>;
	.reg .b64 	%rd<12>;
	.reg .b64 	%fd<10>;

	ld.param.u64 	%rd1, [_Z4intfPdS_ii_param_0];
	ld.param.u64 	%rd2, [_Z4intfPdS_ii_param_1];
	ld.param.u32 	%r4, [_Z4intfPdS_ii_param_2];
	ld.param.u32 	%r5, [_Z4intfPdS_ii_param_3];
	mov.u32 	%r7, %ctaid.x;
	mov.u32 	%r8, %ntid.x;
	mov.u32 	%r9, %tid.x;
	mad.lo.s32 	%r10, %r7, %r8, %r9;
	mov.u32 	%r11, %ctaid.y;
	mov.u32 	%r12, %ntid.y;
	mov.u32 	%r13, %tid.y;
	mad.lo.s32 	%r14, %r11, %r12, %r13;
	setp.lt.s32 	%p1, %r10, 1;
	setp.eq.s32 	%p2, %r14, 0;
	or.pred  	%p3, %p1, %p2;
	add.s32 	%r15, %r5, -1;
	setp.ge.s32 	%p4, %r10, %r15;
	or.pred  	%p5, %p3, %p4;
	add.s32 	%r16, %r4, -1;
	setp.ge.s32 	%p6, %r14, %r16;
	or.pred  	%p7, %p5, %p6;
	@%p7 bra 	$L__BB2_2;
	cvta.to.global.u64 	%rd3, %rd2;
	cvta.to.global.u64 	%rd4, %rd1;
	mul.lo.s32 	%r17, %r4, %r10;
	add.s32 	%r18, %r17, %r14;
	mul.wide.s32 	%rd5, %r18, 8;
	add.s64 	%rd6, %rd3, %rd5;
	ld.global.f64 	%fd1, [%rd6];
	sub.s32 	%r19, %r17, %r4;
	add.s32 	%r20, %r19, %r14;
	mul.wide.s32 	%rd7, %r20, 8;
	add.s64 	%rd8, %rd3, %rd7;
	ld.global.f64 	%fd2, [%rd8];
	fma.rn.f64 	%fd3, %fd1, 0dC010000000000000, %fd2;
	mul.wide.s32 	%rd9, %r4, 8;
	add.s64 	%rd10, %rd6, %rd9;
	ld.global.f64 	%fd4, [%rd10];
	add.f64 	%fd5, %fd3, %fd4;
	ld.global.f64 	%fd6, [%rd6+-8];
	add.f64 	%fd7, %fd5, %fd6;
	ld.global.f64 	%fd8, [%rd6+8];
	add.f64 	%fd9, %fd7, %fd8;
	add.s64 	%rd11, %rd4, %rd5;
	st.global.f64 	[%rd11], %fd9;
$L__BB2_2:
	ret;

}
	// .globl	_Z3addPdS_S_ii
.visible .entry _Z3addPdS_S_ii(
	.param .u64 .ptr .align 1 _Z3addPdS_S_ii_param_0,
	.param .u64 .ptr .align 1 _Z3addPdS_S_ii_param_1,
	.param .u64 .ptr .align 1 _Z3addPdS_S_ii_param_2,
	.param .u32 _Z3addPdS_S_ii_param_3,
	.param .u32 _Z3addPdS_S_ii_param_4
)
{
	.reg .pred 	%p<8>;
	.reg .b32 	%r<18>;
	.reg .b64 	%rd<11>;
	.reg .b64 	%fd<4>;

	ld.param.u64 	%rd1, [_Z3addPdS_S_ii_param_0];
	ld.param.u64 	%rd2, [_Z3addPdS_S_ii_param_1];
	ld.param.u64 	%rd3, [_Z3addPdS_S_ii_param_2];
	ld.param.u32 	%r4, [_Z3addPdS_S_ii_param_3];
	ld.param.u32 	%r5, [_Z3addPdS_S_ii_param_4];
	mov.u32 	%r7, %ctaid.x;
	mov.u32 	%r8, %ntid.x;
	mov.u32 	%r9, %tid.x;
	mad.lo.s32 	%r10, %r7, %r8, %r9;
	mov.u32 	%r11, %ctaid.y;
	mov.u32 	%r12, %ntid.y;
	mov.u32 	%r13, %tid.y;
	mad.lo.s32 	%r14, %r11, %r12, %r13;
	setp.lt.s32 	%p1, %r10, 2;
	setp.lt.u32 	%p2, %r14, 2;
	or.pred  	%p3, %p1, %p2;
	add.s32 	%r15, %r5, -2;
	setp.ge.s32 	%p4, %r10, %r15;
	or.pred  	%p5, %p3, %p4;
	add.s32 	%r16, %r4, -2;
	setp.ge.s32 	%p6, %r14, %r16;
	or.pred  	%p7, %p5, %p6;
	@%p7 bra 	$L__BB3_2;
	cvta.to.global.u64 	%rd4, %rd2;
	cvta.to.global.u64 	%rd5, %rd3;
	cvta.to.global.u64 	%rd6, %rd1;
	mad.lo.s32 	%r17, %r4, %r10, %r14;
	mul.wide.s32 	%rd7, %r17, 8;
	add.s64 	%rd8, %rd4, %rd7;
	ld.global.f64 	%fd1, [%rd8];
	add.s64 	%rd9, %rd5, %rd7;
	ld.global.f64 	%fd2, [%rd9];
	add.f64 	%fd3, %fd1, %fd2;
	add.s64 	%rd10, %rd6, %rd7;
	st.global.f64 	[%rd10], %fd3;
$L__BB3_2:
	ret;

}
	// .globl	_Z3d_fPdS_S_ddii
.visible .entry _Z3d_fPdS_S_ddii(
	.param .u64 .ptr .align 1 _Z3d_fPdS_S_ddii_param_0,
	.param .u64 .ptr .align 1 _Z3d_fPdS_S_ddii_param_1,
	.param .u64 .ptr .align 1 _Z3d_fPdS_S_ddii_param_2,
	.param .f64 _Z3d_fPdS_S_ddii_param_3,
	.param .f64 _Z3d_fPdS_S_ddii_param_4,
	.param .u32 _Z3d_fPdS_S_ddii_param_5,
	.param .u32 _Z3d_fPdS_S_ddii_param_6
)
{
	.reg .pred 	%p<8>;
	.reg .b32 	%r<18>;
	.reg .b64 	%rd<11>;
	.reg .b64 	%fd<7>;

	ld.param.u64 	%rd1, [_Z3d_fPdS_S_ddii_param_0];
	ld.param.u64 	%rd2, [_Z3d_fPdS_S_ddii_param_1];
	ld.param.u64 	%rd3, [_Z3d_fPdS_S_ddii_param_2];
	ld.param.f64 	%fd1, [_Z3d_fPdS_S_ddii_param_3];
	ld.param.f64 	%fd2, [_Z3d_fPdS_S_ddii_param_4];
	ld.param.u32 	%r4, [_Z3d_fPdS_S_ddii_param_5];
	ld.param.u32 	%r5, [_Z3d_fPdS_S_ddii_param_6];
	mov.u32 	%r7, %ctaid.x;
	mov.u32 	%r8, %ntid.x;
	mov.u32 	%r9, %tid.x;
	mad.lo.s32 	%r10, %r7, %r8, %r9;
	mov.u32 	%r11, %ctaid.y;
	mov.u32 	%r12, %ntid.y;
	mov.u32 	%r13, %tid.y;
	mad.lo.s32 	%r14, %r11, %r12, %r13;
	setp.lt.s32 	%p1, %r10, 1;
	setp.eq.s32 	%p2, %r14, 0;
	or.pred  	%p3, %p1, %p2;
	add.s32 	%r15, %r5, -1;
	setp.ge.s32 	%p4, %r10, %r15;
	or.pred  	%p5, %p3, %p4;
	add.s32 	%r16, %r4, -1;
	setp.ge.s32 	%p6, %r14, %r16;
	or.pred  	%p7, %p5, %p6;
	@%p7 bra 	$L__BB4_2;
	cvta.to.global.u64 	%rd4, %rd3;
	cvta.to.global.u64 	%rd5, %rd2;
	cvta.to.global.u64 	%rd6, %rd1;
	mad.lo.s32 	%r17, %r4, %r10, %r14;
	mul.wide.s32 	%rd7, %r17, 8;
	add.s64 	%rd8, %rd4, %rd7;
	ld.global.f64 	%fd3, [%rd8];
	add.s64 	%rd9, %rd5, %rd7;
	ld.global.f64 	%fd4, [%rd9];
	fma.rn.f64 	%fd5, %fd2, %fd4, %fd3;
	mul.f64 	%fd6, %fd1, %fd5;
	add.s64 	%rd10, %rd6, %rd7;
	st.global.f64 	[%rd10], %fd6;
$L__BB4_2:
	ret;

}


// ===== COMPILED SASS (sm_100) =====

	.target	sm_100

	.elftype	@"ET_EXEC"


//--------------------- .note.nv.tkinfo           --------------------------
	.section	.note.nv.tkinfo,"",@"SHT_NOTE"
	.sectionflags	@"SHF_NOTE_NV_TKINFO"
	.tkinfo
        /*0018*/ 	.word	0x00000002
        /*0030*/ 	.string	""
        /*0030*/ 	.string	"ptxas"
        /*0030*/ 	.string	"Cuda compilation tools, release 13.0, V13.0.88"
        /*0030*/ 	.string	"Build cuda_13.0.r13.0/compiler.36424714_0"
        /*0030*/ 	.string	"-arch sm_100 -m 64 "



//--------------------- .note.nv.cuinfo           --------------------------
	.section	.note.nv.cuinfo,"",@"SHT_NOTE"
	.sectionflags	@"SHF_NOTE_NV_CUINFO"
        /*0018*/ 	.short	0x0002
        /*001a*/ 	.short	0x0064
        /*001c*/ 	.short	0x0082
	.zero		2


//--------------------- .nv.info                  --------------------------
	.section	.nv.info,"",@"SHT_CUDA_INFO"
	.align	4


	//----- nvinfo : EIATTR_REGCOUNT
	.align		4
        /*0000*/ 	.byte	0x04, 0x2f
        /*0002*/ 	.short	(.L_1 - .L_0)
	.align		4
.L_0:
        /*0004*/ 	.word	index@(_Z7interp2PdS_S_S_ii)
        /*0008*/ 	.word	0x0000001c


	//----- nvinfo : EIATTR_FRAME_SIZE
	.align		4
.L_1:
        /*000c*/ 	.byte	0x04, 0x11
        /*000e*/ 	.short	(.L_3 - .L_2)
	.align		4
.L_2:
        /*0010*/ 	.word	index@(_Z7interp2PdS_S_S_ii)
        /*0014*/ 	.word	0x00000000


	//----- nvinfo : EIATTR_REGCOUNT
	.align		4
.L_3:
        /*0018*/ 	.byte	0x04, 0x2f
        /*001a*/ 	.short	(.L_5 - .L_4)
	.align		4
.L_4:
        /*001c*/ 	.word	index@(_Z4extfPdS_S_S_ii)
        /*0020*/ 	.word	0x00000010


	//----- nvinfo : EIATTR_FRAME_SIZE
	.align		4
.L_5:
        /*0024*/ 	.byte	0x04, 0x11
        /*0026*/ 	.short	(.L_7 - .L_6)
	.align		4
.L_6:
        /*0028*/ 	.word	index@(_Z4extfPdS_S_S_ii)
        /*002c*/ 	.word	0x00000000


	//----- nvinfo : EIATTR_REGCOUNT
	.align		4
.L_7:
        /*0030*/ 	.byte	0x04, 0x2f
        /*0032*/ 	.short	(.L_9 - .L_8)
	.align		4
.L_8:
        /*0034*/ 	.word	index@(_Z4intfPdS_ii)
        /*0038*/ 	.word	0x00000012


	//----- nvinfo : EIATTR_FRAME_SIZE
	.align		4
.L_9:
        /*003c*/ 	.byte	0x04, 0x11
        /*003e*/ 	.short	(.L_11 - .L_10)
	.align		4
.L_10:
        /*0040*/ 	.word	index@(_Z4intfPdS_ii)
        /*0044*/ 	.word	0x00000000


	//----- nvinfo : EIATTR_REGCOUNT
	.align		4
.L_11:
        /*0048*/ 	.byte	0x04, 0x2f
        /*004a*/ 	.short	(.L_13 - .L_12)
	.align		4
.L_12:
        /*004c*/ 	.word	index@(_Z3addPdS_S_ii)
        /*0050*/ 	.word	0x0000000e


	//----- nvinfo : EIATTR_FRAME_SIZE
	.align		4
.L_13:
        /*0054*/ 	.byte	0x04, 0x11
        /*0056*/ 	.short	(.L_15 - .L_14)
	.align		4
.L_14:
        /*0058*/ 	.word	index@(_Z3addPdS_S_ii)
        /*005c*/ 	.word	0x00000000


	//----- nvinfo : EIATTR_REGCOUNT
	.align		4
.L_15:
        /*0060*/ 	.byte	0x04, 0x2f
        /*0062*/ 	.short	(.L_17 - .L_16)
	.align		4
.L_16:
        /*0064*/ 	.word	index@(_Z3d_fPdS_S_ddii)
        /*0068*/ 	.word	0x00000010


	//----- nvinfo : EIATTR_FRAME_SIZE
	.align		4
.L_17:
        /*006c*/ 	.byte	0x04, 0x11
        /*006e*/ 	.short	(.L_19 - .L_18)
	.align		4
.L_18:
        /*0070*/ 	.word	index@(_Z3d_fPdS_S_ddii)
        /*0074*/ 	.word	0x00000000


	//----- nvinfo : EIATTR_MIN_STACK_SIZE
	.align		4
.L_19:
        /*0078*/ 	.byte	0x04, 0x12
        /*007a*/ 	.short	(.L_21 - .L_20)
	.align		4
.L_20:
        /*007c*/ 	.word	index@(_Z3d_fPdS_S_ddii)
        /*0080*/ 	.word	0x00000000


	//----- nvinfo : EIATTR_MIN_STACK_SIZE
	.align		4
.L_21:
        /*0084*/ 	.byte	0x04, 0x12
        /*0086*/ 	.short	(.L_23 - .L_22)
	.align		4
.L_22:
        /*0088*/ 	.word	index@(_Z3addPdS_S_ii)
        /*008c*/ 	.word	0x00000000


	//----- nvinfo : EIATTR_MIN_STACK_SIZE
	.align		4
.L_23:
        /*0090*/ 	.byte	0x04, 0x12
        /*0092*/ 	.short	(.L_25 - .L_24)
	.align		4
.L_24:
        /*0094*/ 	.word	index@(_Z4intfPdS_ii)
        /*0098*/ 	.word	0x00000000


	//----- nvinfo : EIATTR_MIN_STACK_SIZE
	.align		4
.L_25:
        /*009c*/ 	.byte	0x04, 0x12
        /*009e*/ 	.short	(.L_27 - .L_26)
	.align		4
.L_26:
        /*00a0*/ 	.word	index@(_Z4extfPdS_S_S_ii)
        /*00a4*/ 	.word	0x00000000


	//----- nvinfo : EIATTR_MIN_STACK_SIZE
	.align		4
.L_27:
        /*00a8*/ 	.byte	0x04, 0x12
        /*00aa*/ 	.short	(.L_29 - .L_28)
	.align		4
.L_28:
        /*00ac*/ 	.word	index@(_Z7interp2PdS_S_S_ii)
        /*00b0*/ 	.word	0x00000000
.L_29:


//--------------------- .nv.compat                --------------------------
	.section	.nv.compat,"",@"SHT_CUDA_COMPAT_INFO"
	.align	4
        /*0000*/ 	.byte	0x02, 0x09, 0x00, 0x00, 0x02, 0x02, 0x01, 0x00, 0x02, 0x05, 0x05, 0x00, 0x03, 0x07, 0x01, 0x01
        /*0010*/ 	.byte	0x02, 0x03, 0x00, 0x00, 0x02, 0x06, 0x01, 0x00, 0x04, 0x0b, 0x08, 0x00, 0x01, 0x00, 0x00, 0x00
        /*0020*/ 	.byte	0x00, 0x00, 0x00, 0x00


//--------------------- .nv.info._Z3d_fPdS_S_ddii --------------------------
	.section	.nv.info._Z3d_fPdS_S_ddii,"",@"SHT_CUDA_INFO"
	.sectionflags	@""
	.align	4


	//----- nvinfo : EIATTR_CUDA_API_VERSION
	.align		4
        /*0000*/ 	.byte	0x04, 0x37
        /*0002*/ 	.short	(.L_31 - .L_30)
.L_30:
        /*0004*/ 	.word	0x00000082


	//----- nvinfo : EIATTR_KPARAM_INFO
	.align		4
.L_31:
        /*0008*/ 	.byte	0x04, 0x17
        /*000a*/ 	.short	(.L_33 - .L_32)
.L_32:
        /*000c*/ 	.word	0x00000000
        /*0010*/ 	.short	0x0006
        /*0012*/ 	.short	0x002c
        /*0014*/ 	.byte	0x00, 0xf0, 0x11, 0x00


	//----- nvinfo : EIATTR_KPARAM_INFO
	.align		4
.L_33:
        /*0018*/ 	.byte	0x04, 0x17
        /*001a*/ 	.short	(.L_35 - .L_34)
.L_34:
        /*001c*/ 	.word	0x00000000
        /*0020*/ 	.short	0x0005
        /*0022*/ 	.short	0x0028
        /*0024*/ 	.byte	0x00, 0xf0, 0x11, 0x00


	//----- nvinfo : EIATTR_KPARAM_INFO
	.align		4
.L_35:
        /*0028*/ 	.byte	0x04, 0x17
        /*002a*/ 	.short	(.L_37 - .L_36)
.L_36:
        /*002c*/ 	.word	0x00000000
        /*0030*/ 	.short	0x0004
        /*0032*/ 	.short	0x0020
        /*0034*/ 	.byte	0x00, 0xf0, 0x21, 0x00


	//----- nvinfo : EIATTR_KPARAM_INFO
	.align		4
.L_37:
        /*0038*/ 	.byte	0x04, 0x17
        /*003a*/ 	.short	(.L_39 - .L_38)
.L_38:
        /*003c*/ 	.word	0x00000000
        /*0040*/ 	.short	0x0003
        /*0042*/ 	.short	0x0018
        /*0044*/ 	.byte	0x00, 0xf0, 0x21, 0x00


	//----- nvinfo : EIATTR_KPARAM_INFO
	.align		4
.L_39:
        /*0048*/ 	.byte	0x04, 0x17
        /*004a*/ 	.short	(.L_41 - .L_40)
.L_40:
        /*004c*/ 	.word	0x00000000
        /*0050*/ 	.short	0x0002
        /*0052*/ 	.short	0x0010
        /*0054*/ 	.byte	0x00, 0xf5, 0x21, 0x00


	//----- nvinfo : EIATTR_KPARAM_INFO
	.align		4
.L_41:
        /*0058*/ 	.byte	0x04, 0x17
        /*005a*/ 	.short	(.L_43 - .L_42)
.L_42:
        /*005c*/ 	.word	0x00000000
        /*0060*/ 	.short	0x0001
        /*0062*/ 	.short	0x0008
        /*0064*/ 	.byte	0x00, 0xf5, 0x21, 0x00


	//----- nvinfo : EIATTR_KPARAM_INFO
	.align		4
.L_43:
        /*0068*/ 	.byte	0x04, 0x17
        /*006a*/ 	.short	(.L_45 - .L_44)
.L_44:
        /*006c*/ 	.word	0x00000000
        /*0070*/ 	.short	0x0000
        /*0072*/ 	.short	0x0000
        /*0074*/ 	.byte	0x00, 0xf5, 0x21, 0x00


	//----- nvinfo : EIATTR_SPARSE_MMA_MASK
	.align		4
.L_45:
        /*0078*/ 	.byte	0x03, 0x50
        /*007a*/ 	.short	0x0000


	//----- nvinfo : EIATTR_MAXREG_COUNT
	.align		4
        /*007c*/ 	.byte	0x03, 0x1b
        /*007e*/ 	.short	0x00ff


	//----- nvinfo : EIATTR_MERCURY_ISA_VERSION
	.align		4
        /*0080*/ 	.byte	0x03, 0x5f
        /*0082*/ 	.short	0x0101


	//----- nvinfo : EIATTR_VRC_CTA_INIT_COUNT
	.align		4
        /*0084*/ 	.byte	0x02, 0x4a
	.zero		1
	.zero		1


	//----- nvinfo : EIATTR_EXIT_INSTR_OFFSETS
	.align		4
        /*0088*/ 	.byte	0x04, 0x1c
        /*008a*/ 	.short	(.L_47 - .L_46)


	//   ....[0]....
.L_46:
        /*008c*/ 	.word	0x00000100


	//   ....[1]....
        /*0090*/ 	.word	0x00000200


	//----- nvinfo : EIATTR_CBANK_PARAM_SIZE
	.align		4
.L_47:
        /*0094*/ 	.byte	0x03, 0x19
        /*0096*/ 	.short	0x0030


	//----- nvinfo : EIATTR_PARAM_CBANK
	.align		4
        /*0098*/ 	.byte	0x04, 0x0a
        /*009a*/ 	.short	(.L_49 - .L_48)
	.align		4
.L_48:
        /*009c*/ 	.word	index@(.nv.constant0._Z3d_fPdS_S_ddii)
        /*00a0*/ 	.short	0x0380
        /*00a2*/ 	.short	0x0030


	//----- nvinfo : EIATTR_SW_WAR
	.align		4
.L_49:
        /*00a4*/ 	.byte	0x04, 0x36
        /*00a6*/ 	.short	(.L_51 - .L_50)
.L_50:
        /*00a8*/ 	.word	0x00000008
.L_51:


//--------------------- .nv.info._Z3addPdS_S_ii   --------------------------
	.section	.nv.info._Z3addPdS_S_ii,"",@"SHT_CUDA_INFO"
	.sectionflags	@""
	.align	4


	//----- nvinfo : EIATTR_CUDA_API_VERSION
	.align		4
        /*0000*/ 	.byte	0x04, 0x37
        /*0002*/ 	.short	(.L_53 - .L_52)
.L_52:
        /*0004*/ 	.word	0x00000082


	//----- nvinfo : EIATTR_KPARAM_INFO
	.align		4
.L_53:
        /*0008*/ 	.byte	0x04, 0x17
        /*000a*/ 	.short	(.L_55 - .L_54)
.L_54:
        /*000c*/ 	.word	0x00000000
        /*0010*/ 	.short	0x0004
        /*0012*/ 	.short	0x001c
        /*0014*/ 	.byte	0x00, 0xf0, 0x11, 0x00


	//----- nvinfo : EIATTR_KPARAM_INFO
	.align		4
.L_55:
        /*0018*/ 	.byte	0x04, 0x17
        /*001a*/ 	.short	(.L_57 - .L_56)
.L_56:
        /*001c*/ 	.word	0x00000000
        /*0020*/ 	.short	0x0003
        /*0022*/ 	.short	0x0018
        /*0024*/ 	.byte	0x00, 0xf0, 0x11, 0x00


	//----- nvinfo : EIATTR_KPARAM_INFO
	.align		4
.L_57:
        /*0028*/ 	.byte	0x04, 0x17
        /*002a*/ 	.short	(.L_59 - .L_58)
.L_58:
        /*002c*/ 	.word	0x00000000
        /*0030*/ 	.short	0x0002
        /*0032*/ 	.short	0x0010
        /*0034*/ 	.byte	0x00, 0xf5, 0x21, 0x00


	//----- nvinfo : EIATTR_KPARAM_INFO
	.align		4
.L_59:
        /*0038*/ 	.byte	0x04, 0x17
        /*003a*/ 	.short	(.L_61 - .L_60)
.L_60:
        /*003c*/ 	.word	0x00000000
        /*0040*/ 	.short	0x0001
        /*0042*/ 	.short	0x0008
        /*0044*/ 	.byte	0x00, 0xf5, 0x21, 0x00


	//----- nvinfo : EIATTR_KPARAM_INFO
	.align		4
.L_61:
        /*0048*/ 	.byte	0x04, 0x17
        /*004a*/ 	.short	(.L_63 - .L_62)
.L_62:
        /*004c*/ 	.word	0x00000000
        /*0050*/ 	.short	0x0000
        /*0052*/ 	.short	0x0000
        /*0054*/ 	.byte	0x00, 0xf5, 0x21, 0x00


	//----- nvinfo : EIATTR_SPARSE_MMA_MASK
	.align		4
.L_63:
        /*0058*/ 	.byte	0x03, 0x50
        /*005a*/ 	.short	0x0000


	//----- nvinfo : EIATTR_MAXREG_COUNT
	.align		4
        /*005c*/ 	.byte	0x03, 0x1b
        /*005e*/ 	.short	0x00ff


	//----- nvinfo : EIATTR_MERCURY_ISA_VERSION
	.align		4
        /*0060*/ 	.byte	0x03, 0x5f
        /*0062*/ 	.short	0x0101


	//----- nvinfo : EIATTR_VRC_CTA_INIT_COUNT
	.align		4
        /*0064*/ 	.byte	0x02, 0x4a
	.zero		1
	.zero		1


	//----- nvinfo : EIATTR_EXIT_INSTR_OFFSETS
	.align		4
        /*0068*/ 	.byte	0x04, 0x1c
        /*006a*/ 	.short	(.L_65 - .L_64)


	//   ....[0]....
.L_64:
        /*006c*/ 	.word	0x00000100


	//   ....[1]....
        /*0070*/ 	.word	0x000001d0


	//----- nvinfo : EIATTR_CBANK_PARAM_SIZE
	.align		4
.L_65:
        /*0074*/ 	.byte	0x03, 0x19
        /*0076*/ 	.short	0x0020


	//----- nvinfo : EIATTR_PARAM_CBANK
	.align		4
        /*0078*/ 	.byte	0x04, 0x0a
        /*007a*/ 	.short	(.L_67 - .L_66)
	.align		4
.L_66:
        /*007c*/ 	.word	index@(.nv.constant0._Z3addPdS_S_ii)
        /*0080*/ 	.short	0x0380
        /*0082*/ 	.short	0x0020


	//----- nvinfo : EIATTR_SW_WAR
	.align		4
.L_67:
        /*0084*/ 	.byte	0x04, 0x36
        /*0086*/ 	.short	(.L_69 - .L_68)
.L_68:
        /*0088*/ 	.word	0x00000008
.L_69:


//--------------------- .nv.info._Z4intfPdS_ii    --------------------------
	.section	.nv.info._Z4intfPdS_ii,"",@"SHT_CUDA_INFO"
	.sectionflags	@""
	.align	4


	//----- nvinfo : EIATTR_CUDA_API_VERSION
	.align		4
        /*0000*/ 	.byte	0x04, 0x37
        /*0002*/ 	.short	(.L_71 - .L_70)
.L_70:
        /*0004*/ 	.word	0x00000082


	//----- nvinfo : EIATTR_KPARAM_INFO
	.align		4
.L_71:
        /*0008*/ 	.byte	0x04, 0x17
        /*000a*/ 	.short	(.L_73 - .L_72)
.L_72:
        /*000c*/ 	.word	0x00000000
        /*0010*/ 	.short	0x0003
        /*0012*/ 	.short	0x0014
        /*0014*/ 	.byte	0x00, 0xf0, 0x11, 0x00


	//----- nvinfo : EIATTR_KPARAM_INFO
	.align		4
.L_73:
        /*0018*/ 	.byte	0x04, 0x17
        /*001a*/ 	.short	(.L_75 - .L_74)
.L_74:
        /*001c*/ 	.word	0x00000000
        /*0020*/ 	.short	0x0002
        /*0022*/ 	.short	0x0010
        /*0024*/ 	.byte	0x00, 0xf0, 0x11, 0x00


	//----- nvinfo : EIATTR_KPARAM_INFO
	.align		4
.L_75:
        /*0028*/ 	.byte	0x04, 0x17
        /*002a*/ 	.short	(.L_77 - .L_76)
.L_76:
        /*002c*/ 	.word	0x00000000
        /*0030*/ 	.short	0x0001
        /*0032*/ 	.short	0x0008
        /*0034*/ 	.byte	0x00, 0xf5, 0x21, 0x00


	//----- nvinfo : EIATTR_KPARAM_INFO
	.align		4
.L_77:
        /*0038*/ 	.byte	0x04, 0x17
        /*003a*/ 	.short	(.L_79 - .L_78)
.L_78:
        /*003c*/ 	.word	0x00000000
        /*0040*/ 	.short	0x0000
        /*0042*/ 	.short	0x0000
        /*0044*/ 	.byte	0x00, 0xf5, 0x21, 0x00


	//----- nvinfo : EIATTR_SPARSE_MMA_MASK
	.align		4
.L_79:
        /*0048*/ 	.byte	0x03, 0x50
        /*004a*/ 	.short	0x0000


	//----- nvinfo : EIATTR_MAXREG_COUNT
	.align		4
        /*004c*/ 	.byte	0x03, 0x1b
        /*004e*/ 	.short	0x00ff


	//----- nvinfo : EIATTR_MERCURY_ISA_VERSION
	.align		4
        /*0050*/ 	.byte	0x03, 0x5f
        /*0052*/ 	.short	0x0101


	//----- nvinfo : EIATTR_VRC_CTA_INIT_COUNT
	.align		4
        /*0054*/ 	.byte	0x02, 0x4a
	.zero		1
	.zero		1


	//----- nvinfo : EIATTR_EXIT_INSTR_OFFSETS
	.align		4
        /*0058*/ 	.byte	0x04, 0x1c
        /*005a*/ 	.short	(.L_81 - .L_80)


	//   ....[0]....
.L_80:
        /*005c*/ 	.word	0x00000100


	//   ....[1]....
        /*0060*/ 	.word	0x00000250


	//----- nvinfo : EIATTR_CBANK_PARAM_SIZE
	.align		4
.L_81:
        /*0064*/ 	.byte	0x03, 0x19
        /*0066*/ 	.short	0x0018


	//----- nvinfo : EIATTR_PARAM_CBANK
	.align		4
        /*0068*/ 	.byte	0x04, 0x0a
        /*006a*/ 	.short	(.L_83 - .L_82)
	.align		4
.L_82:
        /*006c*/ 	.word	index@(.nv.constant0._Z4intfPdS_ii)
        /*0070*/ 	.short	0x0380
        /*0072*/ 	.short	0x0018


	//----- nvinfo : EIATTR_SW_WAR
	.align		4
.L_83:
        /*0074*/ 	.byte	0x04, 0x36
        /*0076*/ 	.short	(.L_85 - .L_84)
.L_84:
        /*0078*/ 	.word	0x00000008
.L_85:


//--------------------- .nv.info._Z4extfPdS_S_S_ii --------------------------
	.section	.nv.info._Z4extfPdS_S_S_ii,"",@"SHT_CUDA_INFO"
	.sectionflags	@""
	.align	4


	//----- nvinfo : EIATTR_CUDA_API_VERSION
	.align		4
        /*0000*/ 	.byte	0x04, 0x37
        /*0002*/ 	.short	(.L_87 - .L_86)
.L_86:
        /*0004*/ 	.word	0x00000082


	//----- nvinfo : EIATTR_KPARAM_INFO
	.align		4
.L_87:
        /*0008*/ 	.byte	0x04, 0x17
        /*000a*/ 	.short	(.L_89 - .L_88)
.L_88:
        /*000c*/ 	.word	0x00000000
        /*0010*/ 	.short	0x0005
        /*0012*/ 	.short	0x0024
        /*0014*/ 	.byte	0x00, 0xf0, 0x11, 0x00


	//----- nvinfo : EIATTR_KPARAM_INFO
	.align		4
.L_89:
        /*0018*/ 	.byte	0x04, 0x17
        /*001a*/ 	.short	(.L_91 - .L_90)
.L_90:
        /*001c*/ 	.word	0x00000000
        /*0020*/ 	.short	0x0004
        /*0022*/ 	.short	0x0020
        /*0024*/ 	.byte	0x00, 0xf0, 0x11, 0x00


	//----- nvinfo : EIATTR_KPARAM_INFO
	.align		4
.L_91:
        /*0028*/ 	.byte	0x04, 0x17
        /*002a*/ 	.short	(.L_93 - .L_92)
.L_92:
        /*002c*/ 	.word	0x00000000
        /*0030*/ 	.short	0x0003
        /*0032*/ 	.short	0x0018
        /*0034*/ 	.byte	0x00, 0xf5, 0x21, 0x00


	//----- nvinfo : EIATTR_KPARAM_INFO
	.align		4
.L_93:
        /*0038*/ 	.byte	0x04, 0x17
        /*003a*/ 	.short	(.L_95 - .L_94)
.L_94:
        /*003c*/ 	.word	0x00000000
        /*0040*/ 	.short	0x0002
        /*0042*/ 	.short	0x0010
        /*0044*/ 	.byte	0x00, 0xf5, 0x21, 0x00


	//----- nvinfo : EIATTR_KPARAM_INFO
	.align		4
.L_95:
        /*0048*/ 	.byte	0x04, 0x17
        /*004a*/ 	.short	(.L_97 - .L_96)
.L_96:
        /*004c*/ 	.word	0x00000000
        /*0050*/ 	.short	0x0001
        /*0052*/ 	.short	0x0008
        /*0054*/ 	.byte	0x00, 0xf5, 0x21, 0x00


	//----- nvinfo : EIATTR_KPARAM_INFO
	.align		4
.L_97:
        /*0058*/ 	.byte	0x04, 0x17
        /*005a*/ 	.short	(.L_99 - .L_98)
.L_98:
        /*005c*/ 	.word	0x00000000
        /*0060*/ 	.short	0x0000
        /*0062*/ 	.short	0x0000
        /*0064*/ 	.byte	0x00, 0xf5, 0x21, 0x00


	//----- nvinfo : EIATTR_SPARSE_MMA_MASK
	.align		4
.L_99:
        /*0068*/ 	.byte	0x03, 0x50
        /*006a*/ 	.short	0x0000


	//----- nvinfo : EIATTR_MAXREG_COUNT
	.align		4
        /*006c*/ 	.byte	0x03, 0x1b
        /*006e*/ 	.short	0x00ff


	//----- nvinfo : EIATTR_MERCURY_ISA_VERSION
	.align		4
        /*0070*/ 	.byte	0x03, 0x5f
        /*0072*/ 	.short	0x0101


	//----- nvinfo : EIATTR_VRC_CTA_INIT_COUNT
	.align		4
        /*0074*/ 	.byte	0x02, 0x4a
	.zero		1
	.zero		1


	//----- nvinfo : EIATTR_EXIT_INSTR_OFFSETS
	.align		4
        /*0078*/ 	.byte	0x04, 0x1c
        /*007a*/ 	.short	(.L_101 - .L_100)


	//   ....[0]....
.L_100:
        /*007c*/ 	.word	0x000001b0


	//----- nvinfo : EIATTR_CBANK_PARAM_SIZE
	.align		4
.L_101:
        /*0080*/ 	.byte	0x03, 0x19
        /*0082*/ 	.short	0x0028


	//----- nvinfo : EIATTR_PARAM_CBANK
	.align		4
        /*0084*/ 	.byte	0x04, 0x0a
        /*0086*/ 	.short	(.L_103 - .L_102)
	.align		4
.L_102:
        /*0088*/ 	.word	index@(.nv.constant0._Z4extfPdS_S_S_ii)
        /*008c*/ 	.short	0x0380
        /*008e*/ 	.short	0x0028


	//----- nvinfo : EIATTR_SW_WAR
	.align		4
.L_103:
        /*0090*/ 	.byte	0x04, 0x36
        /*0092*/ 	.short	(.L_105 - .L_104)
.L_104:
        /*0094*/ 	.word	0x00000008
.L_105:


//--------------------- .nv.info._Z7interp2PdS_S_S_ii --------------------------
	.section	.nv.info._Z7interp2PdS_S_S_ii,"",@"SHT_CUDA_INFO"
	.sectionflags	@""
	.align	4


	//----- nvinfo : EIATTR_CUDA_API_VERSION
	.align		4
        /*0000*/ 	.byte	0x04, 0x37
        /*0002*/ 	.short	(.L_107 - .L_106)
.L_106:
        /*0004*/ 	.word	0x00000082


	//----- nvinfo : EIATTR_KPARAM_INFO
	.align		4
.L_107:
        /*0008*/ 	.byte	0x04, 0x17
        /*000a*/ 	.short	(.L_109 - .L_108)
.L_108:
        /*000c*/ 	.word	0x00000000
        /*0010*/ 	.short	0x0005
        /*0012*/ 	.short	0x0024
        /*0014*/ 	.byte	0x00, 0xf0, 0x11, 0x00


	//----- nvinfo : EIATTR_KPARAM_INFO
	.align		4
.L_109:
        /*0018*/ 	.byte	0x04, 0x17
        /*001a*/ 	.short	(.L_111 - .L_110)
.L_110:
        /*001c*/ 	.word	0x00000000
        /*0020*/ 	.short	0x0004
        /*0022*/ 	.short	0x0020
        /*0024*/ 	.byte	0x00, 0xf0, 0x11, 0x00


	//----- nvinfo : EIATTR_KPARAM_INFO
	.align		4
.L_111:
        /*0028*/ 	.byte	0x04, 0x17
        /*002a*/ 	.short	(.L_113 - .L_112)
.L_112:
        /*002c*/ 	.word	0x00000000
        /*0030*/ 	.short	0x0003
        /*0032*/ 	.short	0x0018
        /*0034*/ 	.byte	0x00, 0xf5, 0x21, 0x00


	//----- nvinfo : EIATTR_KPARAM_INFO
	.align		4
.L_113:
        /*0038*/ 	.byte	0x04, 0x17
        /*003a*/ 	.short	(.L_115 - .L_114)
.L_114:
        /*003c*/ 	.word	0x00000000
        /*0040*/ 	.short	0x0002
        /*0042*/ 	.short	0x0010
        /*0044*/ 	.byte	0x00, 0xf5, 0x21, 0x00


	//----- nvinfo : EIATTR_KPARAM_INFO
	.align		4
.L_115:
        /*0048*/ 	.byte	0x04, 0x17
        /*004a*/ 	.short	(.L_117 - .L_116)
.L_116:
        /*004c*/ 	.word	0x00000000
        /*0050*/ 	.short	0x0001
        /*0052*/ 	.short	0x0008
        /*0054*/ 	.byte	0x00, 0xf5, 0x21, 0x00


	//----- nvinfo : EIATTR_KPARAM_INFO
	.align		4
.L_117:
        /*0058*/ 	.byte	0x04, 0x17
        /*005a*/ 	.short	(.L_119 - .L_118)
.L_118:
        /*005c*/ 	.word	0x00000000
        /*0060*/ 	.short	0x0000
        /*0062*/ 	.short	0x0000
        /*0064*/ 	.byte	0x00, 0xf5, 0x21, 0x00


	//----- nvinfo : EIATTR_SPARSE_MMA_MASK
	.align		4
.L_119:
        /*0068*/ 	.byte	0x03, 0x50
        /*006a*/ 	.short	0x0000


	//----- nvinfo : EIATTR_MAXREG_COUNT
	.align		4
        /*006c*/ 	.byte	0x03, 0x1b
        /*006e*/ 	.short	0x00ff


	//----- nvinfo : EIATTR_MERCURY_ISA_VERSION
	.align		4
        /*0070*/ 	.byte	0x03, 0x5f
        /*0072*/ 	.short	0x0101


	//----- nvinfo : EIATTR_VRC_CTA_INIT_COUNT
	.align		4
        /*0074*/ 	.byte	0x02, 0x4a
	.zero		1
	.zero		1


	//----- nvinfo : EIATTR_EXIT_INSTR_OFFSETS
	.align		4
        /*0078*/ 	.byte	0x04, 0x1c
        /*007a*/ 	.short	(.L_121 - .L_120)


	//   ....[0]....
.L_120:
        /*007c*/ 	.word	0x000000c0


	//   ....[1]....
        /*0080*/ 	.word	0x00000570


	//----- nvinfo : EIATTR_CBANK_PARAM_SIZE
	.align		4
.L_121:
        /*0084*/ 	.byte	0x03, 0x19
        /*0086*/ 	.short	0x0028


	//----- nvinfo : EIATTR_PARAM_CBANK
	.align		4
        /*0088*/ 	.byte	0x04, 0x0a
        /*008a*/ 	.short	(.L_123 - .L_122)
	.align		4
.L_122:
        /*008c*/ 	.word	index@(.nv.constant0._Z7interp2PdS_S_S_ii)
        /*0090*/ 	.short	0x0380
        /*0092*/ 	.short	0x0028


	//----- nvinfo : EIATTR_SW_WAR
	.align		4
.L_123:
        /*0094*/ 	.byte	0x04, 0x36
        /*0096*/ 	.short	(.L_125 - .L_124)
.L_124:
        /*0098*/ 	.word	0x00000008
.L_125:


//--------------------- .nv.callgraph             --------------------------
	.section	.nv.callgraph,"",@"SHT_CUDA_CALLGRAPH"
	.align	4
	.sectionentsize	8
	.align		4
        /*0000*/ 	.word	0x00000000
	.align		4
        /*0004*/ 	.word	0xffffffff
	.align		4
        /*0008*/ 	.word	0x00000000
	.align		4
        /*000c*/ 	.word	0xfffffffe
	.align		4
        /*0010*/ 	.word	0x00000000
	.align		4
        /*0014*/ 	.word	0xfffffffd
	.align		4
        /*0018*/ 	.word	0x00000000
	.align		4
        /*001c*/ 	.word	0xfffffffc


//--------------------- .text._Z3d_fPdS_S_ddii    --------------------------
	.section	.text._Z3d_fPdS_S_ddii,"ax",@progbits
	.align	128
        .global         _Z3d_fPdS_S_ddii
        .type           _Z3d_fPdS_S_ddii,@function
        .size           _Z3d_fPdS_S_ddii,(.L_x_5 - _Z3d_fPdS_S_ddii)
        .other          _Z3d_fPdS_S_ddii,@"STO_CUDA_ENTRY STV_DEFAULT"
_Z3d_fPdS_S_ddii:
.text._Z3d_fPdS_S_ddii:
[----:B------:R-:W-:Y:S01]  /*0000*/  LDC R1, c[0x0][0x37c] ;  /* 0x0000df00ff017b82 */ /* 0x000fe20000000800 */
[----:B------:R-:W0:Y:S07]  /*0010*/  S2R R2, SR_TID.Y ;  /* 0x0000000000027919 */ /* 0x000e2e0000002200 */
[----:B------:R-:W1:Y:S01]  /*0020*/  LDC R0, c[0x0][0x360] ;  /* 0x0000d800ff007b82 */ /* 0x000e620000000800 */
[----:B------:R-:W2:Y:S01]  /*0030*/  LDCU.64 UR6, c[0x0][0x3a8] ;  /* 0x00007500ff0677ac */ /* 0x000ea20008000a00 */
[----:B------:R-:W1:Y:S06]  /*0040*/  S2R R3, SR_TID.X ;  /* 0x0000000000037919 */ /* 0x000e6c0000002100 */
[----:B------:R-:W0:Y:S08]  /*0050*/  S2UR UR5, SR_CTAID.Y ;  /* 0x00000000000579c3 */ /* 0x000e300000002600 */
[----:B------:R-:W0:Y:S08]  /*0060*/  LDC R7, c[0x0][0x364] ;  /* 0x0000d900ff077b82 */ /* 0x000e300000000800 */
[----:B------:R-:W1:Y:S01]  /*0070*/  S2UR UR4, SR_CTAID.X ;  /* 0x00000000000479c3 */ /* 0x000e620000002500 */
[----:B0-----:R-:W-:Y:S01]  /*0080*/  IMAD R7, R7, UR5, R2 ;  /* 0x0000000507077c24 */ /* 0x001fe2000f8e0202 */
[----:B--2---:R-:W-:-:S04]  /*0090*/  UIADD3 UR5, UPT, UPT, UR6, -0x1, URZ ;  /* 0xffffffff06057890 */ /* 0x004fc8000fffe0ff */
[----:B------:R-:W-:Y:S01]  /*00a0*/  ISETP.NE.AND P0, PT, R7, RZ, PT ;  /* 0x000000ff0700720c */ /* 0x000fe20003f05270 */
[----:B-1----:R-:W-:Y:S01]  /*00b0*/  IMAD R0, R0, UR4, R3 ;  /* 0x0000000400007c24 */ /* 0x002fe2000f8e0203 */
[----:B------:R-:W-:-:S04]  /*00c0*/  UIADD3 UR4, UPT, UPT, UR7, -0x1, URZ ;  /* 0xffffffff07047890 */ /* 0x000fc8000fffe0ff */
[----:B------:R-:W-:-:S04]  /*00d0*/  ISETP.LT.OR P0, PT, R0, 0x1, !P0 ;  /* 0x000000010000780c */ /* 0x000fc80004701670 */
[----:B------:R-:W-:-:S04]  /*00e0*/  ISETP.GE.OR P0, PT, R0, UR4, P0 ;  /* 0x0000000400007c0c */ /* 0x000fc80008706670 */
[----:B------:R-:W-:-:S13]  /*00f0*/  ISETP.GE.OR P0, PT, R7, UR5, P0 ;  /* 0x0000000507007c0c */ /* 0x000fda0008706670 */
[----:B------:R-:W-:Y:S05]  /*0100*/  @P0 EXIT ;  /* 0x000000000000094d */ /* 0x000fea0003800000 */
[----:B------:R-:W0:Y:S01]  /*0110*/  LDC.64 R2, c[0x0][0x390] ;  /* 0x0000e400ff027b82 */ /* 0x000e220000000a00 */
[----:B------:R-:W1:Y:S01]  /*0120*/  LDCU.64 UR4, c[0x0][0x358] ;  /* 0x00006b00ff0477ac */ /* 0x000e620008000a00 */
[----:B------:R-:W-:Y:S01]  /*0130*/  IMAD R13, R0, UR6, R7 ;  /* 0x00000006000d7c24 */ /* 0x000fe2000f8e0207 */
[----:B------:R-:W2:Y:S05]  /*0140*/  LDCU.64 UR8, c[0x0][0x3a0] ;  /* 0x00007400ff0877ac */ /* 0x000eaa0008000a00 */
[----:B------:R-:W3:Y:S08]  /*0150*/  LDC.64 R4, c[0x0][0x388] ;  /* 0x0000e200ff047b82 */ /* 0x000ef00000000a00 */
[----:B------:R-:W4:Y:S01]  /*0160*/  LDC.64 R8, c[0x0][0x398] ;  /* 0x0000e600ff087b82 */ /* 0x000f220000000a00 */
[----:B0-----:R-:W-:-:S07]  /*0170*/  IMAD.WIDE R2, R13, 0x8, R2 ;  /* 0x000000080d027825 */ /* 0x001fce00078e0202 */
[----:B------:R-:W0:Y:S01]  /*0180*/  LDC.64 R10, c[0x0][0x380] ;  /* 0x0000e000ff0a7b82 */ /* 0x000e220000000a00 */
[----:B-1----:R-:W2:Y:S01]  /*0190*/  LDG.E.64 R2, desc[UR4][R2.64] ;  /* 0x0000000402027981 */ /* 0x002ea2000c1e1b00 */
[----:B---3--:R-:W-:-:S06]  /*01a0*/  IMAD.WIDE R4, R13, 0x8, R4 ;  /* 0x000000080d047825 */ /* 0x008fcc00078e0204 */
[----:B------:R-:W2:Y:S02]  /*01b0*/  LDG.E.64 R4, desc[UR4][R4.64] ;  /* 0x0000000404047981 */ /* 0x000ea4000c1e1b00 */
[----:B--2---:R-:W-:-:S08]  /*01c0*/  DFMA R6, R4, UR8, R2 ;  /* 0x0000000804067c2b */ /* 0x004fd00008000002 */
[----:B----4-:R-:W-:Y:S01]  /*01d0*/  DMUL R6, R6, R8 ;  /* 0x0000000806067228 */ /* 0x010fe20000000000 */
[----:B0-----:R-:W-:-:S06]  /*01e0*/  IMAD.WIDE R8, R13, 0x8, R10 ;  /* 0x000000080d087825 */ /* 0x001fcc00078e020a */
[----:B------:R-:W-:Y:S01]  /*01f0*/  STG.E.64 desc[UR4][R8.64], R6 ;  /* 0x0000000608007986 */ /* 0x000fe2000c101b04 */
[----:B------:R-:W-:Y:S05]  /*0200*/  EXIT ;  /* 0x000000000000794d */ /* 0x000fea0003800000 */
.L_x_0:
[----:B------:R-:W-:-:S00]  /*0210*/  BRA `(.L_x_0) ;  /* 0xfffffffc00fc7947 */ /* 0x000fc0000383ffff */
[----:B------:R-:W-:-:S00]  /*0220*/  NOP ;  /* 0x0000000000007918 */ /* 0x000fc00000000000 */
        /* <DEDUP_REMOVED lines=13> */
.L_x_5:


//--------------------- .text._Z3addPdS_S_ii      --------------------------
	.section	.text._Z3addPdS_S_ii,"ax",@progbits
	.align	128
        .global         _Z3addPdS_S_ii
        .type           _Z3addPdS_S_ii,@function
        .size           _Z3addPdS_S_ii,(.L_x_6 - _Z3addPdS_S_ii)
        .other          _Z3addPdS_S_ii,@"STO_CUDA_ENTRY STV_DEFAULT"
_Z3addPdS_S_ii:
.text._Z3addPdS_S_ii:
        /* <DEDUP_REMOVED lines=10> */
[----:B------:R-:W-:Y:S01]  /*00a0*/  ISETP.GE.U32.AND P0, PT, R7, 0x2, PT ;  /* 0x000000020700780c */ /* 0x000fe20003f06070 */
        /* <DEDUP_REMOVED lines=8> */
[----:B------:R-:W-:-:S06]  /*0130*/  IMAD R11, R0, UR6, R7 ;  /* 0x00000006000b7c24 */ /* 0x000fcc000f8e0207 */
[----:B------:R-:W2:Y:S08]  /*0140*/  LDC.64 R4, c[0x0][0x390] ;  /* 0x0000e400ff047b82 */ /* 0x000eb00000000a00 */
[----:B------:R-:W3:Y:S01]  /*0150*/  LDC.64 R8, c[0x0][0x380] ;  /* 0x0000e000ff087b82 */ /* 0x000ee20000000a00 */
[----:B0-----:R-:W-:-:S06]  /*0160*/  IMAD.WIDE R2, R11, 0x8, R2 ;  /* 0x000000080b027825 */ /* 0x001fcc00078e0202 */
[----:B-1----:R-:W4:Y:S01]  /*0170*/  LDG.E.64 R2, desc[UR4][R2.64] ;  /* 0x0000000402027981 */ /* 0x002f22000c1e1b00 */
[----:B--2---:R-:W-:-:S06]  /*0180*/  IMAD.WIDE R4, R11, 0x8, R4 ;  /* 0x000000080b047825 */ /* 0x004fcc00078e0204 */
[----:B------:R-:W4:Y:S01]  /*0190*/  LDG.E.64 R4, desc[UR4][R4.64] ;  /* 0x0000000404047981 */ /* 0x000f22000c1e1b00 */
[----:B---3--:R-:W-:Y:S01]  /*01a0*/  IMAD.WIDE R8, R11, 0x8, R8 ;  /* 0x000000080b087825 */ /* 0x008fe200078e0208 */
[----:B----4-:R-:W-:-:S07]  /*01b0*/  DADD R6, R2, R4 ;  /* 0x0000000002067229 */ /* 0x010fce0000000004 */
[----:B------:R-:W-:Y:S01]  /*01c0*/  STG.E.64 desc[UR4][R8.64], R6 ;  /* 0x0000000608007986 */ /* 0x000fe2000c101b04 */
[----:B------:R-:W-:Y:S05]  /*01d0*/  EXIT ;  /* 0x000000000000794d */ /* 0x000fea0003800000 */
.L_x_1:
        /* <DEDUP_REMOVED lines=10> */
.L_x_6:


//--------------------- .text._Z4intfPdS_ii       --------------------------
	.section	.text._Z4intfPdS_ii,"ax",@progbits
	.align	128
        .global         _Z4intfPdS_ii
        .type           _Z4intfPdS_ii,@function
        .size           _Z4intfPdS_ii,(.L_x_7 - _Z4intfPdS_ii)
        .other          _Z4intfPdS_ii,@"STO_CUDA_ENTRY STV_DEFAULT"
_Z4intfPdS_ii:
.text._Z4intfPdS_ii:
[----:B------:R-:W-:Y:S01]  /*0000*/  LDC R1, c[0x0][0x37c] ;  /* 0x0000df00ff017b82 */ /* 0x000fe20000000800 */
[----:B------:R-:W0:Y:S07]  /*0010*/  S2R R7, SR_TID.Y ;  /* 0x0000000000077919 */ /* 0x000e2e0000002200 */
[----:B------:R-:W1:Y:S01]  /*0020*/  LDC R5, c[0x0][0x360] ;  /* 0x0000d800ff057b82 */ /* 0x000e620000000800 */
[----:B------:R-:W1:Y:S07]  /*0030*/  S2R R0, SR_TID.X ;  /* 0x0000000000007919 */ /* 0x000e6e0000002100 */
[----:B------:R-:W0:Y:S08]  /*0040*/  S2UR UR5, SR_CTAID.Y ;  /* 0x00000000000579c3 */ /* 0x000e300000002600 */
[----:B------:R-:W0:Y:S08]  /*0050*/  LDC R4, c[0x0][0x364] ;  /* 0x0000d900ff047b82 */ /* 0x000e300000000800 */
[----:B------:R-:W1:Y:S08]  /*0060*/  S2UR UR4, SR_CTAID.X ;  /* 0x00000000000479c3 */ /* 0x000e700000002500 */
[----:B------:R-:W2:Y:S01]  /*0070*/  LDC.64 R2, c[0x0][0x390] ;  /* 0x0000e400ff027b82 */ /* 0x000ea20000000a00 */
[----:B0-----:R-:W-:-:S05]  /*0080*/  IMAD R4, R4, UR5, R7 ;  /* 0x0000000504047c24 */ /* 0x001fca000f8e0207 */
[----:B------:R-:W-:Y:S01]  /*0090*/  ISETP.NE.AND P0, PT, R4, RZ, PT ;  /* 0x000000ff0400720c */ /* 0x000fe20003f05270 */
[----:B-1----:R-:W-:-:S05]  /*00a0*/  IMAD R5, R5, UR4, R0 ;  /* 0x0000000405057c24 */ /* 0x002fca000f8e0200 */
[----:B------:R-:W-:Y:S02]  /*00b0*/  ISETP.LT.OR P0, PT, R5, 0x1, !P0 ;  /* 0x000000010500780c */ /* 0x000fe40004701670 */
[----:B--2---:R-:W-:Y:S02]  /*00c0*/  IADD3 R0, PT, PT, R3, -0x1, RZ ;  /* 0xffffffff03007810 */ /* 0x004fe40007ffe0ff */
[----:B------:R-:W-:Y:S02]  /*00d0*/  IADD3 R3, PT, PT, R2, -0x1, RZ ;  /* 0xffffffff02037810 */ /* 0x000fe40007ffe0ff */
[----:B------:R-:W-:-:S04]  /*00e0*/  ISETP.GE.OR P0, PT, R5, R0, P0 ;  /* 0x000000000500720c */ /* 0x000fc80000706670 */
[----:B------:R-:W-:-:S13]  /*00f0*/  ISETP.GE.OR P0, PT, R4, R3, P0 ;  /* 0x000000030400720c */ /* 0x000fda0000706670 */
[----:B------:R-:W-:Y:S05]  /*0100*/  @P0 EXIT ;  /* 0x000000000000094d */ /* 0x000fea0003800000 */
[----:B------:R-:W0:Y:S01]  /*0110*/  LDC.64 R8, c[0x0][0x388] ;  /* 0x0000e200ff087b82 */ /* 0x000e220000000a00 */
[----:B------:R-:W1:Y:S01]  /*0120*/  LDCU.64 UR4, c[0x0][0x358] ;  /* 0x00006b00ff0477ac */ /* 0x000e620008000a00 */
[CC--:B------:R-:W-:Y:S02]  /*0130*/  IMAD R3, R5.reuse, R2.reuse, -R2 ;  /* 0x0000000205037224 */ /* 0x0c0fe400078e0a02 */
[----:B------:R-:W-:-:S03]  /*0140*/  IMAD R0, R5, R2, R4 ;  /* 0x0000000205007224 */ /* 0x000fc600078e0204 */
[----:B------:R-:W-:Y:S01]  /*0150*/  IADD3 R3, PT, PT, R4, R3, RZ ;  /* 0x0000000304037210 */ /* 0x000fe20007ffe0ff */
[----:B------:R-:W2:Y:S01]  /*0160*/  LDC.64 R14, c[0x0][0x380] ;  /* 0x0000e000ff0e7b82 */ /* 0x000ea20000000a00 */
[----:B0-----:R-:W-:-:S04]  /*0170*/  IMAD.WIDE R4, R0, 0x8, R8 ;  /* 0x0000000800047825 */ /* 0x001fc800078e0208 */
[----:B------:R-:W-:Y:S01]  /*0180*/  IMAD.WIDE R8, R3, 0x8, R8 ;  /* 0x0000000803087825 */ /* 0x000fe200078e0208 */
[----:B-1----:R-:W3:Y:S03]  /*0190*/  LDG.E.64 R6, desc[UR4][R4.64] ;  /* 0x0000000404067981 */ /* 0x002ee6000c1e1b00 */
[----:B------:R-:W-:Y:S01]  /*01a0*/  IMAD.WIDE R2, R2, 0x8, R4 ;  /* 0x0000000802027825 */ /* 0x000fe200078e0204 */
[----:B------:R-:W4:Y:S04]  /*01b0*/  LDG.E.64 R10, desc[UR4][R4.64+-0x8] ;  /* 0xfffff804040a7981 */ /* 0x000f28000c1e1b00 */
[----:B------:R-:W3:Y:S04]  /*01c0*/  LDG.E.64 R8, desc[UR4][R8.64] ;  /* 0x0000000408087981 */ /* 0x000ee8000c1e1b00 */
[----:B------:R-:W5:Y:S04]  /*01d0*/  LDG.E.64 R2, desc[UR4][R2.64] ;  /* 0x0000000402027981 */ /* 0x000f68000c1e1b00 */
[----:B------:R-:W2:Y:S01]  /*01e0*/  LDG.E.64 R12, desc[UR4][R4.64+0x8] ;  /* 0x00000804040c7981 */ /* 0x000ea2000c1e1b00 */
[----:B---3--:R-:W-:-:S08]  /*01f0*/  DFMA R6, R6, -4, R8 ;  /* 0xc01000000606782b */ /* 0x008fd00000000008 */
[----:B-----5:R-:W-:-:S08]  /*0200*/  DADD R6, R6, R2 ;  /* 0x0000000006067229 */ /* 0x020fd00000000002 */
[----:B----4-:R-:W-:Y:S01]  /*0210*/  DADD R6, R6, R10 ;  /* 0x0000000006067229 */ /* 0x010fe2000000000a */
[----:B--2---:R-:W-:-:S07]  /*0220*/  IMAD.WIDE R10, R0, 0x8, R14 ;  /* 0x00000008000a7825 */ /* 0x004fce00078e020e */
[----:B------:R-:W-:-:S07]  /*0230*/  DADD R6, R6, R12 ;  /* 0x0000000006067229 */ /* 0x000fce000000000c */
[----:B------:R-:W-:Y:S01]  /*0240*/  STG.E.64 desc[UR4][R10.64], R6 ;  /* 0x000000060a007986 */ /* 0x000fe2000c101b04 */
[----:B------:R-:W-:Y:S05]  /*0250*/  EXIT ;  /* 0x000000000000794d */ /* 0x000fea0003800000 */
.L_x_2:
        /* <DEDUP_REMOVED lines=10> */
.L_x_7:


//--------------------- .text._Z4extfPdS_S_S_ii   --------------------------
	.section	.text._Z4extfPdS_S_S_ii,"ax",@progbits
	.align	128
        .global         _Z4extfPdS_S_S_ii
        .type           _Z4extfPdS_S_S_ii,@function
        .size           _Z4extfPdS_S_S_ii,(.L_x_8 - _Z4extfPdS_S_S_ii)
        .other          _Z4extfPdS_S_S_ii,@"STO_CUDA_ENTRY STV_DEFAULT"
_Z4extfPdS_S_S_ii:
.text._Z4extfPdS_S_S_ii:
[----:B------:R-:W-:Y:S01]  /*0000*/  LDC R1, c[0x0][0x37c] ;  /* 0x0000df00ff017b82 */ /* 0x000fe20000000800 */
[----:B------:R-:W0:Y:S07]  /*0010*/  S2R R7, SR_TID.X ;  /* 0x0000000000077919 */ /* 0x000e2e0000002100 */
[----:B------:R-:W0:Y:S01]  /*0020*/  S2UR UR6, SR_CTAID.X ;  /* 0x00000000000679c3 */ /* 0x000e220000002500 */
[----:B------:R-:W1:Y:S01]  /*0030*/  LDCU UR8, c[0x0][0x3a4] ;  /* 0x00007480ff0877ac */ /* 0x000e620008000800 */
[----:B------:R-:W2:Y:S01]  /*0040*/  S2R R9, SR_TID.Y ;  /* 0x0000000000097919 */ /* 0x000ea20000002200 */
[----:B------:R-:W3:Y:S05]  /*0050*/  LDCU.64 UR4, c[0x0][0x358] ;  /* 0x00006b00ff0477ac */ /* 0x000eea0008000a00 */
[----:B------:R-:W0:Y:S08]  /*0060*/  LDC R0, c[0x0][0x360] ;  /* 0x0000d800ff007b82 */ /* 0x000e300000000800 */
[----:B------:R-:W2:Y:S08]  /*0070*/  S2UR UR7, SR_CTAID.Y ;  /* 0x00000000000779c3 */ /* 0x000eb00000002600 */
[----:B------:R-:W2:Y:S08]  /*0080*/  LDC R6, c[0x0][0x364] ;  /* 0x0000d900ff067b82 */ /* 0x000eb00000000800 */
[----:B------:R-:W4:Y:S01]  /*0090*/  LDC.64 R2, c[0x0][0x388] ;  /* 0x0000e200ff027b82 */ /* 0x000f220000000a00 */
[----:B0-----:R-:W-:-:S07]  /*00a0*/  IMAD R0, R0, UR6, R7 ;  /* 0x0000000600007c24 */ /* 0x001fce000f8e0207 */
[----:B------:R-:W0:Y:S01]  /*00b0*/  LDC.64 R4, c[0x0][0x390] ;  /* 0x0000e400ff047b82 */ /* 0x000e220000000a00 */
[----:B--2---:R-:W-:-:S07]  /*00c0*/  IMAD R7, R6, UR7, R9 ;  /* 0x0000000706077c24 */ /* 0x004fce000f8e0209 */
[----:B------:R-:W2:Y:S01]  /*00d0*/  LDC.64 R10, c[0x0][0x380] ;  /* 0x0000e000ff0a7b82 */ /* 0x000ea20000000a00 */
[----:B-1----:R-:W-:-:S04]  /*00e0*/  IMAD R13, R7, UR8, R0 ;  /* 0x00000008070d7c24 */ /* 0x002fc8000f8e0200 */
[----:B----4-:R-:W-:-:S03]  /*00f0*/  IMAD.WIDE R2, R13, 0x8, R2 ;  /* 0x000000080d027825 */ /* 0x010fc600078e0202 */
[----:B------:R-:W1:Y:S03]  /*0100*/  LDC.64 R8, c[0x0][0x398] ;  /* 0x0000e600ff087b82 */ /* 0x000e660000000a00 */
[----:B---3--:R-:W3:Y:S01]  /*0110*/  LDG.E.64 R2, desc[UR4][R2.64] ;  /* 0x0000000402027981 */ /* 0x008ee2000c1e1b00 */
[----:B0-----:R-:W-:-:S06]  /*0120*/  IMAD.WIDE R4, R13, 0x8, R4 ;  /* 0x000000080d047825 */ /* 0x001fcc00078e0204 */
[----:B------:R-:W3:Y:S01]  /*0130*/  LDG.E.64 R4, desc[UR4][R4.64] ;  /* 0x0000000404047981 */ /* 0x000ee2000c1e1b00 */
[----:B-1----:R-:W-:-:S06]  /*0140*/  IMAD.WIDE R8, R13, 0x8, R8 ;  /* 0x000000080d087825 */ /* 0x002fcc00078e0208 */
[----:B------:R-:W4:Y:S01]  /*0150*/  LDG.E.64 R8, desc[UR4][R8.64] ;  /* 0x0000000408087981 */ /* 0x000f22000c1e1b00 */
[----:B--2---:R-:W-:Y:S01]  /*0160*/  IMAD.WIDE R10, R13, 0x8, R10 ;  /* 0x000000080d0a7825 */ /* 0x004fe200078e020a */
[----:B---3--:R-:W-:-:S08]  /*0170*/  DADD R6, R2, -R4 ;  /* 0x0000000002067229 */ /* 0x008fd00000000804 */
[----:B------:R-:W-:-:S08]  /*0180*/  DADD R6, R6, R6 ;  /* 0x0000000006067229 */ /* 0x000fd00000000006 */
[----:B----4-:R-:W-:-:S07]  /*0190*/  DMUL R6, R6, R8 ;  /* 0x0000000806067228 */ /* 0x010fce0000000000 */
[----:B------:R-:W-:Y:S01]  /*01a0*/  STG.E.64 desc[UR4][R10.64], R6 ;  /* 0x000000060a007986 */ /* 0x000fe2000c101b04 */
[----:B------:R-:W-:Y:S05]  /*01b0*/  EXIT ;  /* 0x000000000000794d */ /* 0x000fea0003800000 */
.L_x_3:
        /* <DEDUP_REMOVED lines=12> */
.L_x_8:


//--------------------- .text._Z7interp2PdS_S_S_ii --------------------------
	.section	.text._Z7interp2PdS_S_S_ii,"ax",@progbits
	.align	128
        .global         _Z7interp2PdS_S_S_ii
        .type           _Z7interp2PdS_S_S_ii,@function
        .size           _Z7interp2PdS_S_S_ii,(.L_x_9 - _Z7interp2PdS_S_S_ii)
        .other          _Z7interp2PdS_S_S_ii,@"STO_CUDA_ENTRY STV_DEFAULT"
_Z7interp2PdS_S_S_ii:
.text._Z7interp2PdS_S_S_ii:
        /* <DEDUP_REMOVED lines=8> */
[----:B0-----:R-:W-:-:S05]  /*0080*/  IMAD R7, R7, UR5, R2 ;  /* 0x0000000507077c24 */ /* 0x001fca000f8e0202 */
[----:B--2---:R-:W-:Y:S01]  /*0090*/  ISETP.GE.AND P0, PT, R7, UR7, PT ;  /* 0x0000000707007c0c */ /* 0x004fe2000bf06270 */
[----:B-1----:R-:W-:-:S05]  /*00a0*/  IMAD R0, R0, UR4, R3 ;  /* 0x0000000400007c24 */ /* 0x002fca000f8e0203 */
[----:B------:R-:W-:-:S13]  /*00b0*/  ISETP.GE.OR P0, PT, R0, UR6, P0 ;  /* 0x0000000600007c0c */ /* 0x000fda0008706670 */
[----:B------:R-:W-:Y:S05]  /*00c0*/  @P0 EXIT ;  /* 0x000000000000094d */ /* 0x000fea0003800000 */
[----:B------:R-:W0:Y:S01]  /*00d0*/  LDC.64 R4, c[0x0][0x388] ;  /* 0x0000e200ff047b82 */ /* 0x000e220000000a00 */
[----:B------:R-:W1:Y:S01]  /*00e0*/  LDCU.64 UR4, c[0x0][0x358] ;  /* 0x00006b00ff0477ac */ /* 0x000e620008000a00 */
[----:B------:R-:W-:-:S06]  /*00f0*/  IMAD R0, R0, UR7, R7 ;  /* 0x0000000700007c24 */ /* 0x000fcc000f8e0207 */
[----:B------:R-:W2:Y:S01]  /*0100*/  LDC.64 R2, c[0x0][0x390] ;  /* 0x0000e400ff027b82 */ /* 0x000ea20000000a00 */
[----:B0-----:R-:W-:-:S06]  /*0110*/  IMAD.WIDE R4, R0, 0x8, R4 ;  /* 0x0000000800047825 */ /* 0x001fcc00078e0204 */
[----:B-1----:R-:W3:Y:S01]  /*0120*/  LDG.E.64 R4, desc[UR4][R4.64] ;  /* 0x0000000404047981 */ /* 0x002ee2000c1e1b00 */
[----:B--2---:R-:W-:-:S06]  /*0130*/  IMAD.WIDE R2, R0, 0x8, R2 ;  /* 0x0000000800027825 */ /* 0x004fcc00078e0202 */
[----:B------:R-:W2:Y:S01]  /*0140*/  LDG.E.64 R2, desc[UR4][R2.64] ;  /* 0x0000000402027981 */ /* 0x000ea2000c1e1b00 */
[----:B------:R-:W0:Y:S01]  /*0150*/  I2F.F64.U32 R6, UR7 ;  /* 0x0000000700067d12 */ /* 0x000e220008201800 */
[----:B------:R-:W-:-:S07]  /*0160*/  MOV R10, 0x80000 ;  /* 0x00080000000a7802 */ /* 0x000fce0000000f00 */
[----:B------:R-:W2:Y:S01]  /*0170*/  I2F.F64 R8, UR6 ;  /* 0x0000000600087d12 */ /* 0x000ea20008201c00 */
[----:B0-----:R-:W-:Y:S01]  /*0180*/  IMAD.MOV.U32 R11, RZ, RZ, R6 ;  /* 0x000000ffff0b7224 */ /* 0x001fe200078e0006 */
[----:B---3--:R-:W-:Y:S01]  /*0190*/  DSETP.MIN.AND P2, P3, R4, R6, PT ;  /* 0x000000060400722a */ /* 0x008fe20003b40000 */
[----:B------:R-:W-:-:S05]  /*01a0*/  IMAD.MOV.U32 R6, RZ, RZ, R5 ;  /* 0x000000ffff067224 */ /* 0x000fca00078e0005 */
[----:B------:R-:W-:Y:S01]  /*01b0*/  SEL R4, R4, R11, P2 ;  /* 0x0000000b04047207 */ /* 0x000fe20001000000 */
[----:B--2---:R-:W-:Y:S01]  /*01c0*/  DSETP.MIN.AND P1, P0, R2, R8, PT ;  /* 0x000000080200722a */ /* 0x004fe20003820000 */
[----:B------:R-:W-:Y:S02]  /*01d0*/  FSEL R13, R6, R7, P2 ;  /* 0x00000007060d7208 */ /* 0x000fe40001000000 */
[----:B------:R-:W-:-:S04]  /*01e0*/  MOV R6, R3 ;  /* 0x0000000300067202 */ /* 0x000fc80000000f00 */
[----:B------:R-:W-:Y:S01]  /*01f0*/  @P3 LOP3.LUT R13, R7, 0x80000, RZ, 0xfc, !PT ;  /* 0x00080000070d3812 */ /* 0x000fe200078efcff */
[----:B------:R-:W-:Y:S01]  /*0200*/  IMAD.MOV.U32 R7, RZ, RZ, R9 ;  /* 0x000000ffff077224 */ /* 0x000fe200078e0009 */
[----:B------:R-:W-:Y:S02]  /*0210*/  SEL R2, R2, R8, P1 ;  /* 0x0000000802027207 */ /* 0x000fe40000800000 */
[----:B------:R-:W-:Y:S02]  /*0220*/  MOV R5, R13 ;  /* 0x0000000d00057202 */ /* 0x000fe40000000f00 */
[----:B------:R-:W-:Y:S01]  /*0230*/  FSEL R11, R6, R7, P1 ;  /* 0x00000007060b7208 */ /* 0x000fe20000800000 */
[----:B------:R-:W-:Y:S01]  /*0240*/  IMAD.MOV.U32 R6, RZ, RZ, 0x80000 ;  /* 0x00080000ff067424 */ /* 0x000fe200078e00ff */
[----:B------:R-:W-:Y:S01]  /*0250*/  @P0 LOP3.LUT R11, R7, 0x80000, RZ, 0xfc, !PT ;  /* 0x00080000070b0812 */ /* 0x000fe200078efcff */
[----:B------:R-:W0:Y:S01]  /*0260*/  LDC.64 R12, c[0x0][0x398] ;  /* 0x0000e600ff0c7b82 */ /* 0x000e220000000a00 */
[----:B------:R-:W-:Y:S01]  /*0270*/  DSETP.MAX.AND P2, P3, R4, 1, PT ;  /* 0x3ff000000400742a */ /* 0x000fe20003b4f000 */
[----:B------:R-:W-:-:S05]  /*0280*/  MOV R3, R5 ;  /* 0x0000000500037202 */ /* 0x000fca0000000f00 */
[----:B------:R-:W-:Y:S01]  /*0290*/  FSEL R9, R3, 1.875, P2 ;  /* 0x3ff0000003097808 */ /* 0x000fe20001000000 */
[----:B------:R-:W-:Y:S01]  /*02a0*/  IMAD.MOV.U32 R3, RZ, RZ, R11 ;  /* 0x000000ffff037224 */ /* 0x000fe200078e000b */
[----:B------:R-:W-:-:S05]  /*02b0*/  SEL R8, R4, RZ, P2 ;  /* 0x000000ff04087207 */ /* 0x000fca0001000000 */
[----:B------:R-:W-:Y:S01]  /*02c0*/  DSETP.MAX.AND P0, P1, R2, 1, PT ;  /* 0x3ff000000200742a */ /* 0x000fe2000390f000 */
[----:B------:R-:W-:Y:S02]  /*02d0*/  @P3 LOP3.LUT R9, R6, 0x3ff00000, RZ, 0xfc, !PT ;  /* 0x3ff0000006093812 */ /* 0x000fe400078efcff */
[----:B------:R-:W-:-:S04]  /*02e0*/  MOV R6, R3 ;  /* 0x0000000300067202 */ /* 0x000fc80000000f00 */
[----:B------:R-:W-:Y:S01]  /*02f0*/  FSEL R7, R6, 1.875, P0 ;  /* 0x3ff0000006077808 */ /* 0x000fe20000000000 */
[----:B------:R-:W-:Y:S01]  /*0300*/  DADD R4, R8, -1 ;  /* 0xbff0000008047429 */ /* 0x000fe20000000000 */
[----:B------:R-:W-:-:S05]  /*0310*/  SEL R6, R2, RZ, P0 ;  /* 0x000000ff02067207 */ /* 0x000fca0000000000 */
[----:B------:R-:W-:Y:S01]  /*0320*/  @P1 LOP3.LUT R7, R10, 0x3ff00000, RZ, 0xfc, !PT ;  /* 0x3ff000000a071812 */ /* 0x000fe200078efcff */
[----:B------:R-:W-:Y:S05]  /*0330*/  F2I.F64.CEIL R18, R4 ;  /* 0x0000000400127311 */ /* 0x000fea0000309100 */
[----:B------:R-:W-:-:S03]  /*0340*/  DADD R14, R6, -1 ;  /* 0xbff00000060e7429 */ /* 0x000fc60000000000 */
[----:B------:R-:W-:Y:S08]  /*0350*/  F2I.F64.FLOOR R16, R4 ;  /* 0x0000000400107311 */ /* 0x000ff00000305100 */
[----:B------:R-:W1:Y:S08]  /*0360*/  F2I.F64.CEIL R19, R14 ;  /* 0x0000000e00137311 */ /* 0x000e700000309100 */
[----:B------:R-:W2:Y:S01]  /*0370*/  F2I.F64.FLOOR R17, R14 ;  /* 0x0000000e00117311 */ /* 0x000ea20000305100 */
[----:B-1----:R-:W-:-:S02]  /*0380*/  IMAD R11, R18, UR7, R19 ;  /* 0x00000007120b7c24 */ /* 0x002fc4000f8e0213 */
[----:B------:R-:W-:Y:S02]  /*0390*/  IMAD R19, R16, UR7, R19 ;  /* 0x0000000710137c24 */ /* 0x000fe4000f8e0213 */
[----:B0-----:R-:W-:-:S04]  /*03a0*/  IMAD.WIDE R10, R11, 0x8, R12 ;  /* 0x000000080b0a7825 */ /* 0x001fc800078e020c */
[----:B--2---:R-:W-:Y:S02]  /*03b0*/  IMAD R3, R16, UR7, R17 ;  /* 0x0000000710037c24 */ /* 0x004fe4000f8e0211 */
[----:B------:R-:W2:Y:S01]  /*03c0*/  LDG.E.64 R10, desc[UR4][R10.64] ;  /* 0x000000040a0a7981 */ /* 0x000ea2000c1e1b00 */
[----:B------:R-:W-:-:S04]  /*03d0*/  IMAD.WIDE R4, R19, 0x8, R12 ;  /* 0x0000000813047825 */ /* 0x000fc800078e020c */
[----:B------:R-:W-:Y:S02]  /*03e0*/  IMAD.WIDE R2, R3, 0x8, R12 ;  /* 0x0000000803027825 */ /* 0x000fe400078e020c */
[----:B------:R-:W3:Y:S02]  /*03f0*/  LDG.E.64 R4, desc[UR4][R4.64] ;  /* 0x0000000404047981 */ /* 0x000ee4000c1e1b00 */
[----:B------:R-:W-:Y:S02]  /*0400*/  IMAD R17, R18, UR7, R17 ;  /* 0x0000000712117c24 */ /* 0x000fe4000f8e0211 */
[----:B------:R-:W4:Y:S02]  /*0410*/  LDG.E.64 R2, desc[UR4][R2.64] ;  /* 0x0000000402027981 */ /* 0x000f24000c1e1b00 */
[----:B------:R-:W-:-:S06]  /*0420*/  IMAD.WIDE R12, R17, 0x8, R12 ;  /* 0x00000008110c7825 */ /* 0x000fcc00078e020c */
[----:B------:R-:W5:Y:S01]  /*0430*/  LDG.E.64 R12, desc[UR4][R12.64] ;  /* 0x000000040c0c7981 */ /* 0x000f62000c1e1b00 */
[----:B------:R-:W-:Y:S01]  /*0440*/  DADD R20, R8, 1 ;  /* 0x3ff0000008147429 */ /* 0x000fe20000000000 */
[----:B------:R-:W0:Y:S01]  /*0450*/  FRND.F64.FLOOR R16, R8 ;  /* 0x0000000800107313 */ /* 0x000e220000305800 */
[----:B------:R-:W-:-:S08]  /*0460*/  DADD R18, R6, 1 ;  /* 0x3ff0000006127429 */ /* 0x000fd00000000000 */
[----:B------:R-:W1:Y:S01]  /*0470*/  FRND.F64.FLOOR R20, R20 ;  /* 0x0000001400147313 */ /* 0x000e620000305800 */
[----:B0-----:R-:W-:-:S07]  /*0480*/  DADD R16, R8, -R16 ;  /* 0x0000000008107229 */ /* 0x001fce0000000810 */
[----:B------:R-:W0:Y:S01]  /*0490*/  FRND.F64.FLOOR R14, R6 ;  /* 0x00000006000e7313 */ /* 0x000e220000305800 */
[----:B-1----:R-:W-:-:S07]  /*04a0*/  DADD R22, -R8, R20 ;  /* 0x0000000008167229 */ /* 0x002fce0000000114 */
[----:B------:R-:W1:Y:S01]  /*04b0*/  FRND.F64.FLOOR R18, R18 ;  /* 0x0000001200127313 */ /* 0x000e620000305800 */
[C---:B0-----:R-:W-:Y:S02]  /*04c0*/  DADD R14, R6.reuse, -R14 ;  /* 0x00000000060e7229 */ /* 0x041fe4000000080e */
[----:B-1----:R-:W-:Y:S02]  /*04d0*/  DADD R8, -R6, R18 ;  /* 0x0000000006087229 */ /* 0x002fe40000000112 */
[----:B--2---:R-:W-:Y:S01]  /*04e0*/  DMUL R24, R16, R10 ;  /* 0x0000000a10187228 */ /* 0x004fe20000000000 */
[----:B------:R-:W0:Y:S07]  /*04f0*/  LDC.64 R10, c[0x0][0x380] ;  /* 0x0000e000ff0a7b82 */ /* 0x000e2e0000000a00 */
[----:B---3--:R-:W-:-:S02]  /*0500*/  DFMA R4, R22, R4, R24 ;  /* 0x000000041604722b */ /* 0x008fc40000000018 */
[----:B----4-:R-:W-:-:S06]  /*0510*/  DMUL R2, R22, R2 ;  /* 0x0000000216027228 */ /* 0x010fcc0000000000 */
[----:B------:R-:W-:Y:S02]  /*0520*/  DMUL R4, R4, R14 ;  /* 0x0000000e04047228 */ /* 0x000fe40000000000 */
[----:B-----5:R-:W-:-:S08]  /*0530*/  DFMA R2, R16, R12, R2 ;  /* 0x0000000c1002722b */ /* 0x020fd00000000002 */
[----:B------:R-:W-:Y:S01]  /*0540*/  DFMA R2, R2, R8, R4 ;  /* 0x000000080202722b */ /* 0x000fe20000000004 */
[----:B0-----:R-:W-:-:S06]  /*0550*/  IMAD.WIDE R10, R0, 0x8, R10 ;  /* 0x00000008000a7825 */ /* 0x001fcc00078e020a */
[----:B------:R-:W-:Y:S01]  /*0560*/  STG.E.64 desc[UR4][R10.64], R2 ;  /* 0x000000020a007986 */ /* 0x000fe2000c101b04 */
[----:B------:R-:W-:Y:S05]  /*0570*/  EXIT ;  /* 0x000000000000794d */ /* 0x000fea0003800000 */
.L_x_4:
        /* <DEDUP_REMOVED lines=16> */
.L_x_9:


//--------------------- .nv.shared.reserved.0     --------------------------
	.section	.nv.shared.reserved.0,"aw",@nobits
	.weak		__nv_reservedSMEM_offset_0_alias
	.size		__nv_reservedSMEM_offset_0_alias, 0, 64
	.other		__nv_reservedSMEM_offset_0_alias,@"STO_CUDA_RESERVED_SHARED STV_DEFAULT"
__nv_reservedSMEM_offset_0_alias:
	.zero		0
	.zero		64


//--------------------- .nv.constant0._Z3d_fPdS_S_ddii --------------------------
	.section	.nv.constant0._Z3d_fPdS_S_ddii,"a",@progbits
	.sectionflags	@""
	.align	4
.nv.constant0._Z3d_fPdS_S_ddii:
	.zero		944


//--------------------- .nv.constant0._Z3addPdS_S_ii --------------------------
	.section	.nv.constant0._Z3addPdS_S_ii,"a",@progbits
	.sectionflags	@""
	.align	4
.nv.constant0._Z3addPdS_S_ii:
	.zero		928


//--------------------- .nv.constant0._Z4intfPdS_ii --------------------------
	.section	.nv.constant0._Z4intfPdS_ii,"a",@progbits
	.sectionflags	@""
	.align	4
.nv.constant0._Z4intfPdS_ii:
	.zero		920


//--------------------- .nv.constant0._Z4extfPdS_S_S_ii --------------------------
	.section	.nv.constant0._Z4extfPdS_S_S_ii,"a",@progbits
	.sectionflags	@""
	.align	4
.nv.constant0._Z4extfPdS_S_S_ii:
	.zero		936


//--------------------- .nv.constant0._Z7interp2PdS_S_S_ii --------------------------
	.section	.nv.constant0._Z7interp2PdS_S_S_ii,"a",@progbits
	.sectionflags	@""
	.align	4
.nv.constant0._Z7interp2PdS_S_S_ii:
	.zero		936


//--------------------- SYMBOLS --------------------------

	.type		.nv.reservedSmem.offset0,@object
	.size		.nv.reservedSmem.offset0,0x4
